//
// Generated by NVIDIA NVVM Compiler
//
// Compiler Build ID: CL-36424714
// Cuda compilation tools, release 13.0, V13.0.88
// Based on NVVM 20.0.0
//

.version 9.0
.target sm_100
.address_size 64

	// .globl	sum_do
// _ZZ7sum2_doE2sb has been demoted
.extern .shared .align 16 .b8 sb[];

.visible .entry sum_do(
	.param .u64 .ptr .align 1 sum_do_param_0,
	.param .u64 .ptr .align 1 sum_do_param_1,
	.param .u32 sum_do_param_2
)
{
	.reg .pred 	%p<11>;
	.reg .b32 	%r<40>;
	.reg .b32 	%f<29>;
	.reg .b64 	%rd<13>;

	ld.param.u64 	%rd2, [sum_do_param_0];
	ld.param.u64 	%rd3, [sum_do_param_1];
	ld.param.u32 	%r17, [sum_do_param_2];
	cvta.to.global.u64 	%rd1, %rd3;
	mov.u32 	%r1, %tid.x;
	shl.b32 	%r18, %r1, 2;
	mov.u32 	%r19, sb;
	add.s32 	%r2, %r19, %r18;
	mov.b32 	%r20, 0;
	st.shared.u32 	[%r2], %r20;
	mov.u32 	%r39, %ntid.x;
	mov.u32 	%r21, %nctaid.x;
	mul.lo.s32 	%r4, %r39, %r21;
	mov.u32 	%r22, %ctaid.x;
	mad.lo.s32 	%r37, %r22, %r39, %r1;
	setp.ge.s32 	%p1, %r37, %r17;
	@%p1 bra 	$L__BB0_6;
	add.s32 	%r23, %r37, %r4;
	max.s32 	%r24, %r17, %r23;
	setp.lt.s32 	%p2, %r23, %r17;
	selp.u32 	%r25, 1, 0, %p2;
	add.s32 	%r26, %r23, %r25;
	sub.s32 	%r27, %r24, %r26;
	div.u32 	%r28, %r27, %r4;
	add.s32 	%r6, %r28, %r25;
	and.b32  	%r29, %r6, 3;
	setp.eq.s32 	%p3, %r29, 3;
	mov.f32 	%f25, 0f00000000;
	@%p3 bra 	$L__BB0_4;
	add.s32 	%r30, %r6, 1;
	and.b32  	%r31, %r30, 3;
	neg.s32 	%r35, %r31;
	mov.f32 	%f25, 0f00000000;
$L__BB0_3:
	.pragma "nounroll";
	mul.wide.s32 	%rd4, %r37, 4;
	add.s64 	%rd5, %rd1, %rd4;
	ld.global.f32 	%f11, [%rd5];
	add.f32 	%f25, %f11, %f25;
	add.s32 	%r37, %r37, %r4;
	add.s32 	%r35, %r35, 1;
	setp.ne.s32 	%p4, %r35, 0;
	@%p4 bra 	$L__BB0_3;
$L__BB0_4:
	setp.lt.u32 	%p5, %r6, 3;
	@%p5 bra 	$L__BB0_5;
	bra.uni 	$L__BB0_13;
$L__BB0_5:
	st.shared.f32 	[%r2], %f25;
$L__BB0_6:
	setp.lt.u32 	%p7, %r39, 2;
	@%p7 bra 	$L__BB0_10;
$L__BB0_7:
	shr.u32 	%r16, %r39, 1;
	bar.sync 	0;
	setp.ge.u32 	%p8, %r1, %r16;
	@%p8 bra 	$L__BB0_9;
	shl.b32 	%r33, %r16, 2;
	add.s32 	%r34, %r2, %r33;
	ld.shared.f32 	%f19, [%r34];
	ld.shared.f32 	%f20, [%r2];
	add.f32 	%f21, %f19, %f20;
	st.shared.f32 	[%r2], %f21;
$L__BB0_9:
	setp.gt.u32 	%p9, %r39, 3;
	mov.u32 	%r39, %r16;
	@%p9 bra 	$L__BB0_7;
$L__BB0_10:
	setp.ne.s32 	%p10, %r1, 0;
	@%p10 bra 	$L__BB0_12;
	ld.shared.f32 	%f22, [sb];
	cvta.to.global.u64 	%rd12, %rd2;
	atom.global.add.f32 	%f23, [%rd12], %f22;
$L__BB0_12:
	ret;
$L__BB0_13:
	mul.wide.s32 	%rd6, %r37, 4;
	add.s64 	%rd7, %rd1, %rd6;
	ld.global.f32 	%f12, [%rd7];
	add.f32 	%f13, %f12, %f25;
	mul.wide.s32 	%rd8, %r4, 4;
	add.s64 	%rd9, %rd7, %rd8;
	ld.global.f32 	%f14, [%rd9];
	add.f32 	%f15, %f14, %f13;
	add.s64 	%rd10, %rd9, %rd8;
	ld.global.f32 	%f16, [%rd10];
	add.f32 	%f17, %f16, %f15;
	add.s64 	%rd11, %rd10, %rd8;
	ld.global.f32 	%f18, [%rd11];
	add.f32 	%f25, %f18, %f17;
	shl.b32 	%r32, %r4, 2;
	add.s32 	%r37, %r32, %r37;
	setp.lt.s32 	%p6, %r37, %r17;
	@%p6 bra 	$L__BB0_13;
	bra.uni 	$L__BB0_5;

}
	// .globl	sum2_do
.visible .entry sum2_do(
	.param .u64 .ptr .align 1 sum2_do_param_0,
	.param .u64 .ptr .align 1 sum2_do_param_1,
	.param .u32 sum2_do_param_2
)
{
	.reg .pred 	%p<9>;
	.reg .b32 	%r<41>;
	.reg .b32 	%f<41>;
	.reg .b64 	%rd<13>;
	// demoted variable
	.shared .align 4 .b8 _ZZ7sum2_doE2sb[784];
	ld.param.u64 	%rd2, [sum2_do_param_0];
	ld.param.u64 	%rd3, [sum2_do_param_1];
	ld.param.u32 	%r14, [sum2_do_param_2];
	cvta.to.global.u64 	%rd1, %rd3;
	mov.u32 	%r1, %tid.x;
	shr.u32 	%r15, %r1, 5;
	mad.lo.s32 	%r16, %r15, 17, %r1;
	shl.b32 	%r17, %r16, 2;
	mov.u32 	%r18, _ZZ7sum2_doE2sb;
	add.s32 	%r2, %r18, %r17;
	mov.b32 	%r19, 0;
	st.volatile.shared.u32 	[%r2], %r19;
	mov.u32 	%r20, %ntid.x;
	mov.u32 	%r21, %nctaid.x;
	mul.lo.s32 	%r3, %r20, %r21;
	mov.u32 	%r22, %ctaid.x;
	mad.lo.s32 	%r39, %r22, %r20, %r1;
	setp.ge.s32 	%p1, %r39, %r14;
	mov.f32 	%f40, 0f00000000;
	@%p1 bra 	$L__BB1_7;
	add.s32 	%r23, %r39, %r3;
	max.s32 	%r24, %r14, %r23;
	setp.lt.s32 	%p2, %r23, %r14;
	selp.u32 	%r25, 1, 0, %p2;
	add.s32 	%r26, %r23, %r25;
	sub.s32 	%r27, %r24, %r26;
	div.u32 	%r28, %r27, %r3;
	add.s32 	%r5, %r28, %r25;
	and.b32  	%r29, %r5, 3;
	setp.eq.s32 	%p3, %r29, 3;
	mov.f32 	%f40, 0f00000000;
	@%p3 bra 	$L__BB1_4;
	add.s32 	%r30, %r5, 1;
	and.b32  	%r31, %r30, 3;
	neg.s32 	%r37, %r31;
	mov.f32 	%f40, 0f00000000;
$L__BB1_3:
	.pragma "nounroll";
	mul.wide.s32 	%rd4, %r39, 4;
	add.s64 	%rd5, %rd1, %rd4;
	ld.global.f32 	%f13, [%rd5];
	add.f32 	%f40, %f40, %f13;
	add.s32 	%r39, %r39, %r3;
	add.s32 	%r37, %r37, 1;
	setp.ne.s32 	%p4, %r37, 0;
	@%p4 bra 	$L__BB1_3;
$L__BB1_4:
	setp.lt.u32 	%p5, %r5, 3;
	@%p5 bra 	$L__BB1_7;
	mul.wide.s32 	%rd8, %r3, 4;
	shl.b32 	%r32, %r3, 2;
$L__BB1_6:
	mul.wide.s32 	%rd6, %r39, 4;
	add.s64 	%rd7, %rd1, %rd6;
	ld.global.f32 	%f14, [%rd7];
	add.f32 	%f15, %f40, %f14;
	add.s64 	%rd9, %rd7, %rd8;
	ld.global.f32 	%f16, [%rd9];
	add.f32 	%f17, %f15, %f16;
	add.s64 	%rd10, %rd9, %rd8;
	ld.global.f32 	%f18, [%rd10];
	add.f32 	%f19, %f17, %f18;
	add.s64 	%rd11, %rd10, %rd8;
	ld.global.f32 	%f20, [%rd11];
	add.f32 	%f40, %f19, %f20;
	add.s32 	%r39, %r32, %r39;
	setp.lt.s32 	%p6, %r39, %r14;
	@%p6 bra 	$L__BB1_6;
$L__BB1_7:
	st.volatile.shared.f32 	[%r2+64], %f40;
	ld.volatile.shared.f32 	%f21, [%r2+60];
	add.f32 	%f22, %f40, %f21;
	st.volatile.shared.f32 	[%r2+64], %f22;
	ld.volatile.shared.f32 	%f23, [%r2+56];
	add.f32 	%f24, %f22, %f23;
	st.volatile.shared.f32 	[%r2+64], %f24;
	ld.volatile.shared.f32 	%f25, [%r2+48];
	add.f32 	%f26, %f24, %f25;
	st.volatile.shared.f32 	[%r2+64], %f26;
	ld.volatile.shared.f32 	%f27, [%r2+32];
	add.f32 	%f28, %f26, %f27;
	st.volatile.shared.f32 	[%r2+64], %f28;
	ld.volatile.shared.f32 	%f29, [%r2];
	add.f32 	%f30, %f28, %f29;
	st.volatile.shared.f32 	[%r2+64], %f30;
	bar.sync 	0;
	setp.gt.u32 	%p7, %r1, 3;
	@%p7 bra 	$L__BB1_10;
	mad.lo.s32 	%r34, %r1, 196, %r18;
	ld.shared.f32 	%f31, [%r34+188];
	mad.lo.s32 	%r35, %r1, -192, %r34;
	mov.b32 	%r36, 0;
	st.shared.u32 	[%r35], %r36;
	st.volatile.shared.f32 	[%r35+8], %f31;
	ld.volatile.shared.f32 	%f32, [%r35+4];
	add.f32 	%f33, %f31, %f32;
	st.volatile.shared.f32 	[%r35+8], %f33;
	ld.volatile.shared.f32 	%f34, [%r35];
	add.f32 	%f8, %f33, %f34;
	st.volatile.shared.f32 	[%r35+8], %f8;
	setp.ne.s32 	%p8, %r1, 3;
	@%p8 bra 	$L__BB1_10;
	cvta.to.global.u64 	%rd12, %rd2;
	atom.global.add.f32 	%f35, [%rd12], %f8;
$L__BB1_10:
	ret;

}


// ===== COMPILED SASS (sm_100) =====

	.target	sm_100

	.elftype	@"ET_EXEC"


//--------------------- .note.nv.tkinfo           --------------------------
	.section	.note.nv.tkinfo,"",@"SHT_NOTE"
	.sectionflags	@"SHF_NOTE_NV_TKINFO"
	.tkinfo
        /*0018*/ 	.word	0x00000002
        /*0030*/ 	.string	""
        /*0030*/ 	.string	"ptxas"
        /*0030*/ 	.string	"Cuda compilation tools, release 13.0, V13.0.88"
        /*0030*/ 	.string	"Build cuda_13.0.r13.0/compiler.36424714_0"
        /*0030*/ 	.string	"-arch sm_100 -m 64 "



//--------------------- .note.nv.cuinfo           --------------------------
	.section	.note.nv.cuinfo,"",@"SHT_NOTE"
	.sectionflags	@"SHF_NOTE_NV_CUINFO"
        /*0018*/ 	.short	0x0002
        /*001a*/ 	.short	0x0064
        /*001c*/ 	.short	0x0082
	.zero		2


//--------------------- .nv.info                  --------------------------
	.section	.nv.info,"",@"SHT_CUDA_INFO"
	.align	4


	//----- nvinfo : EIATTR_REGCOUNT
	.align		4
        /*0000*/ 	.byte	0x04, 0x2f
        /*0002*/ 	.short	(.L_1 - .L_0)
	.align		4
.L_0:
        /*0004*/ 	.word	index@(sum_do)
        /*0008*/ 	.word	0x00000012


	//----- nvinfo : EIATTR_FRAME_SIZE
	.align		4
.L_1:
        /*000c*/ 	.byte	0x04, 0x11
        /*000e*/ 	.short	(.L_3 - .L_2)
	.align		4
.L_2:
        /*0010*/ 	.word	index@(sum_do)
        /*0014*/ 	.word	0x00000000


	//----- nvinfo : EIATTR_REGCOUNT
	.align		4
.L_3:
        /*0018*/ 	.byte	0x04, 0x2f
        /*001a*/ 	.short	(.L_5 - .L_4)
	.align		4
.L_4:
        /*001c*/ 	.word	index@(sum2_do)
        /*0020*/ 	.word	0x00000012


	//----- nvinfo : EIATTR_FRAME_SIZE
	.align		4
.L_5:
        /*0024*/ 	.byte	0x04, 0x11
        /*0026*/ 	.short	(.L_7 - .L_6)
	.align		4
.L_6:
        /*0028*/ 	.word	index@(sum2_do)
        /*002c*/ 	.word	0x00000000


	//----- nvinfo : EIATTR_MIN_STACK_SIZE
	.align		4
.L_7:
        /*0030*/ 	.byte	0x04, 0x12
        /*0032*/ 	.short	(.L_9 - .L_8)
	.align		4
.L_8:
        /*0034*/ 	.word	index@(sum2_do)
        /*0038*/ 	.word	0x00000000


	//----- nvinfo : EIATTR_MIN_STACK_SIZE
	.align		4
.L_9:
        /*003c*/ 	.byte	0x04, 0x12
        /*003e*/ 	.short	(.L_11 - .L_10)
	.align		4
.L_10:
        /*0040*/ 	.word	index@(sum_do)
        /*0044*/ 	.word	0x00000000
.L_11:


//--------------------- .nv.compat                --------------------------
	.section	.nv.compat,"",@"SHT_CUDA_COMPAT_INFO"
	.align	4
        /*0000*/ 	.byte	0x02, 0x09, 0x00, 0x00, 0x02, 0x02, 0x01, 0x00, 0x02, 0x05, 0x05, 0x00, 0x03, 0x07, 0x01, 0x01
        /*0010*/ 	.byte	0x02, 0x03, 0x00, 0x00, 0x02, 0x06, 0x01, 0x00, 0x04, 0x0b, 0x08, 0x00, 0x09, 0x00, 0x00, 0x00
        /*0020*/ 	.byte	0x00, 0x00, 0x00, 0x00


//--------------------- .nv.info.sum2_do          --------------------------
	.section	.nv.info.sum2_do,"",@"SHT_CUDA_INFO"
	.sectionflags	@""
	.align	4


	//----- nvinfo : EIATTR_CUDA_API_VERSION
	.align		4
        /*0000*/ 	.byte	0x04, 0x37
        /*0002*/ 	.short	(.L_13 - .L_12)
.L_12:
        /*0004*/ 	.word	0x00000082


	//----- nvinfo : EIATTR_KPARAM_INFO
	.align		4
.L_13:
        /*0008*/ 	.byte	0x04, 0x17
        /*000a*/ 	.short	(.L_15 - .L_14)
.L_14:
        /*000c*/ 	.word	0x00000000
        /*0010*/ 	.short	0x0002
        /*0012*/ 	.short	0x0010
        /*0014*/ 	.byte	0x00, 0xf0, 0x11, 0x00


	//----- nvinfo : EIATTR_KPARAM_INFO
	.align		4
.L_15:
        /*0018*/ 	.byte	0x04, 0x17
        /*001a*/ 	.short	(.L_17 - .L_16)
.L_16:
        /*001c*/ 	.word	0x00000000
        /*0020*/ 	.short	0x0001
        /*0022*/ 	.short	0x0008
        /*0024*/ 	.byte	0x00, 0xf5, 0x21, 0x00


	//----- nvinfo : EIATTR_KPARAM_INFO
	.align		4
.L_17:
        /*0028*/ 	.byte	0x04, 0x17
        /*002a*/ 	.short	(.L_19 - .L_18)
.L_18:
        /*002c*/ 	.word	0x00000000
        /*0030*/ 	.short	0x0000
        /*0032*/ 	.short	0x0000
        /*0034*/ 	.byte	0x00, 0xf5, 0x21, 0x00


	//----- nvinfo : EIATTR_SPARSE_MMA_MASK
	.align		4
.L_19:
        /*0038*/ 	.byte	0x03, 0x50
        /*003a*/ 	.short	0x0000


	//----- nvinfo : EIATTR_MAXREG_COUNT
	.align		4
        /*003c*/ 	.byte	0x03, 0x1b
        /*003e*/ 	.short	0x00ff


	//----- nvinfo : EIATTR_NUM_BARRIERS
	.align		4
        /*0040*/ 	.byte	0x02, 0x4c
        /*0042*/ 	.byte	0x01
	.zero		1


	//----- nvinfo : EIATTR_MERCURY_ISA_VERSION
	.align		4
        /*0044*/ 	.byte	0x03, 0x5f
        /*0046*/ 	.short	0x0101


	//----- nvinfo : EIATTR_VRC_CTA_INIT_COUNT
	.align		4
        /*0048*/ 	.byte	0x02, 0x4a
	.zero		1
	.zero		1


	//----- nvinfo : EIATTR_EXIT_INSTR_OFFSETS
	.align		4
        /*004c*/ 	.byte	0x04, 0x1c
        /*004e*/ 	.short	(.L_21 - .L_20)


	//   ....[0]....
.L_20:
        /*0050*/ 	.word	0x00000630


	//   ....[1]....
        /*0054*/ 	.word	0x00000700


	//   ....[2]....
        /*0058*/ 	.word	0x00000730


	//----- nvinfo : EIATTR_CRS_STACK_SIZE
	.align		4
.L_21:
        /*005c*/ 	.byte	0x04, 0x1e
        /*005e*/ 	.short	(.L_23 - .L_22)
.L_22:
        /*0060*/ 	.word	0x00000000


	//----- nvinfo : EIATTR_CBANK_PARAM_SIZE
	.align		4
.L_23:
        /*0064*/ 	.byte	0x03, 0x19
        /*0066*/ 	.short	0x0014


	//----- nvinfo : EIATTR_PARAM_CBANK
	.align		4
        /*0068*/ 	.byte	0x04, 0x0a
        /*006a*/ 	.short	(.L_25 - .L_24)
	.align		4
.L_24:
        /*006c*/ 	.word	index@(.nv.constant0.sum2_do)
        /*0070*/ 	.short	0x0380
        /*0072*/ 	.short	0x0014


	//----- nvinfo : EIATTR_SW_WAR
	.align		4
.L_25:
        /*0074*/ 	.byte	0x04, 0x36
        /*0076*/ 	.short	(.L_27 - .L_26)
.L_26:
        /*0078*/ 	.word	0x00000008
.L_27:


//--------------------- .nv.info.sum_do           --------------------------
	.section	.nv.info.sum_do,"",@"SHT_CUDA_INFO"
	.sectionflags	@""
	.align	4


	//----- nvinfo : EIATTR_CUDA_API_VERSION
	.align		4
        /*0000*/ 	.byte	0x04, 0x37
        /*0002*/ 	.short	(.L_29 - .L_28)
.L_28:
        /*0004*/ 	.word	0x00000082


	//----- nvinfo : EIATTR_KPARAM_INFO
	.align		4
.L_29:
        /*0008*/ 	.byte	0x04, 0x17
        /*000a*/ 	.short	(.L_31 - .L_30)
.L_30:
        /*000c*/ 	.word	0x00000000
        /*0010*/ 	.short	0x0002
        /*0012*/ 	.short	0x0010
        /*0014*/ 	.byte	0x00, 0xf0, 0x11, 0x00


	//----- nvinfo : EIATTR_KPARAM_INFO
	.align		4
.L_31:
        /*0018*/ 	.byte	0x04, 0x17
        /*001a*/ 	.short	(.L_33 - .L_32)
.L_32:
        /*001c*/ 	.word	0x00000000
        /*0020*/ 	.short	0x0001
        /*0022*/ 	.short	0x0008
        /*0024*/ 	.byte	0x00, 0xf5, 0x21, 0x00


	//----- nvinfo : EIATTR_KPARAM_INFO
	.align		4
.L_33:
        /*0028*/ 	.byte	0x04, 0x17
        /*002a*/ 	.short	(.L_35 - .L_34)
.L_34:
        /*002c*/ 	.word	0x00000000
        /*0030*/ 	.short	0x0000
        /*0032*/ 	.short	0x0000
        /*0034*/ 	.byte	0x00, 0xf5, 0x21, 0x00


	//----- nvinfo : EIATTR_SPARSE_MMA_MASK
	.align		4
.L_35:
        /*0038*/ 	.byte	0x03, 0x50
        /*003a*/ 	.short	0x0000


	//----- nvinfo : EIATTR_MAXREG_COUNT
	.align		4
        /*003c*/ 	.byte	0x03, 0x1b
        /*003e*/ 	.short	0x00ff


	//----- nvinfo : EIATTR_NUM_BARRIERS
	.align		4
        /*0040*/ 	.byte	0x02, 0x4c
        /*0042*/ 	.byte	0x01
	.zero		1


	//----- nvinfo : EIATTR_MERCURY_ISA_VERSION
	.align		4
        /*0044*/ 	.byte	0x03, 0x5f
        /*0046*/ 	.short	0x0101


	//----- nvinfo : EIATTR_VRC_CTA_INIT_COUNT
	.align		4
        /*0048*/ 	.byte	0x02, 0x4a
	.zero		1
	.zero		1


	//----- nvinfo : EIATTR_EXIT_INSTR_OFFSETS
	.align		4
        /*004c*/ 	.byte	0x04, 0x1c
        /*004e*/ 	.short	(.L_37 - .L_36)


	//   ....[0]....
.L_36:
        /*0050*/ 	.word	0x00000600


	//   ....[1]....
        /*0054*/ 	.word	0x00000670


	//----- nvinfo : EIATTR_CRS_STACK_SIZE
	.align		4
.L_37:
        /*0058*/ 	.byte	0x04, 0x1e
        /*005a*/ 	.short	(.L_39 - .L_38)
.L_38:
        /*005c*/ 	.word	0x00000000


	//----- nvinfo : EIATTR_CBANK_PARAM_SIZE
	.align		4
.L_39:
        /*0060*/ 	.byte	0x03, 0x19
        /*0062*/ 	.short	0x0014


	//----- nvinfo : EIATTR_PARAM_CBANK
	.align		4
        /*0064*/ 	.byte	0x04, 0x0a
        /*0066*/ 	.short	(.L_41 - .L_40)
	.align		4
.L_40:
        /*0068*/ 	.word	index@(.nv.constant0.sum_do)
        /*006c*/ 	.short	0x0380
        /*006e*/ 	.short	0x0014


	//----- nvinfo : EIATTR_SW_WAR
	.align		4
.L_41:
        /*0070*/ 	.byte	0x04, 0x36
        /*0072*/ 	.short	(.L_43 - .L_42)
.L_42:
        /*0074*/ 	.word	0x00000008
.L_43:


//--------------------- .nv.callgraph             --------------------------
	.section	.nv.callgraph,"",@"SHT_CUDA_CALLGRAPH"
	.align	4
	.sectionentsize	8
	.align		4
        /*0000*/ 	.word	0x00000000
	.align		4
        /*0004*/ 	.word	0xffffffff
	.align		4
        /*0008*/ 	.word	0x00000000
	.align		4
        /*000c*/ 	.word	0xfffffffe
	.align		4
        /*0010*/ 	.word	0x00000000
	.align		4
        /*0014*/ 	.word	0xfffffffd
	.align		4
        /*0018*/ 	.word	0x00000000
	.align		4
        /*001c*/ 	.word	0xfffffffc


//--------------------- .text.sum2_do             --------------------------
	.section	.text.sum2_do,"ax",@progbits
	.align	128
        .global         sum2_do
        .type           sum2_do,@function
        .size           sum2_do,(.L_x_18 - sum2_do)
        .other          sum2_do,@"STO_CUDA_ENTRY STV_DEFAULT"
sum2_do:
.text.sum2_do:
[----:B------:R-:W-:Y:S01]  /*0000*/  LDC R1, c[0x0][0x37c] ;  /* 0x0000df00ff017b82 */ /* 0x000fe20000000800 */
[----:B------:R-:W0:Y:S01]  /*0010*/  S2R R0, SR_TID.X ;  /* 0x0000000000007919 */ /* 0x000e220000002100 */
[----:B------:R-:W1:Y:S01]  /*0020*/  LDCU UR6, c[0x0][0x360] ;  /* 0x00006c00ff0677ac */ /* 0x000e620008000800 */
[----:B------:R-:W-:Y:S01]  /*0030*/  MOV R4, 0x400 ;  /* 0x0000040000047802 */ /* 0x000fe20000000f00 */
[----:B------:R-:W-:Y:S01]  /*0040*/  BSSY.RECONVERGENT B0, `(.L_x_0) ;  /* 0x000004c000007945 */ /* 0x000fe20003800200 */
[----:B------:R-:W2:Y:S01]  /*0050*/  S2R R5, SR_CgaCtaId ;  /* 0x0000000000057919 */ /* 0x000ea20000008800 */
[----:B------:R-:W3:Y:S01]  /*0060*/  LDCU UR7, c[0x0][0x390] ;  /* 0x00007200ff0777ac */ /* 0x000ee20008000800 */
[----:B------:R-:W1:Y:S01]  /*0070*/  S2R R7, SR_CTAID.X ;  /* 0x0000000000077919 */ /* 0x000e620000002500 */
[----:B------:R-:W4:Y:S01]  /*0080*/  LDCU.64 UR4, c[0x0][0x358] ;  /* 0x00006b00ff0477ac */ /* 0x000f220008000a00 */
[----:B0-----:R-:W-:-:S05]  /*0090*/  SHF.R.U32.HI R3, RZ, 0x5, R0 ;  /* 0x00000005ff037819 */ /* 0x001fca0000011600 */
[--C-:B------:R-:W-:Y:S01]  /*00a0*/  IMAD R2, R3, 0x11, R0.reuse ;  /* 0x0000001103027824 */ /* 0x100fe200078e0200 */
[----:B--2---:R-:W-:Y:S02]  /*00b0*/  LEA R3, R5, R4, 0x18 ;  /* 0x0000000405037211 */ /* 0x004fe400078ec0ff */
[----:B------:R-:W0:Y:S01]  /*00c0*/  LDC R4, c[0x0][0x370] ;  /* 0x0000dc00ff047b82 */ /* 0x000e220000000800 */
[----:B-1----:R-:W-:Y:S01]  /*00d0*/  IMAD R5, R7, UR6, R0 ;  /* 0x0000000607057c24 */ /* 0x002fe2000f8e0200 */
[----:B------:R-:W-:Y:S01]  /*00e0*/  LEA R2, R2, R3, 0x2 ;  /* 0x0000000302027211 */ /* 0x000fe200078e10ff */
[----:B------:R-:W-:-:S03]  /*00f0*/  HFMA2 R7, -RZ, RZ, 0, 0 ;  /* 0x00000000ff077431 */ /* 0x000fc600000001ff */
[----:B---3--:R-:W-:Y:S01]  /*0100*/  ISETP.GE.AND P0, PT, R5, UR7, PT ;  /* 0x0000000705007c0c */ /* 0x008fe2000bf06270 */
[----:B------:R1:W-:Y:S01]  /*0110*/  STS [R2], RZ ;  /* 0x000000ff02007388 */ /* 0x0003e20000000800 */
[----:B0-----:R-:W-:-:S11]  /*0120*/  IMAD R4, R4, UR6, RZ ;  /* 0x0000000604047c24 */ /* 0x001fd6000f8e02ff */
[----:B-1--4-:R-:W-:Y:S05]  /*0130*/  @P0 BRA `(.L_x_1) ;  /* 0x0000000000f00947 */ /* 0x012fea0003800000 */
[----:B------:R-:W0:Y:S01]  /*0140*/  I2F.U32.RP R11, R4 ;  /* 0x00000004000b7306 */ /* 0x000e220000209000 */
[C---:B------:R-:W-:Y:S01]  /*0150*/  IMAD.IADD R8, R4.reuse, 0x1, R5 ;  /* 0x0000000104087824 */ /* 0x040fe200078e0205 */
[----:B------:R-:W-:Y:S01]  /*0160*/  IADD3 R13, PT, PT, RZ, -R4, RZ ;  /* 0x80000004ff0d7210 */ /* 0x000fe20007ffe0ff */
[----:B------:R-:W-:Y:S01]  /*0170*/  BSSY.RECONVERGENT B1, `(.L_x_2) ;  /* 0x0000027000017945 */ /* 0x000fe20003800200 */
[----:B------:R-:W-:Y:S02]  /*0180*/  ISETP.NE.U32.AND P2, PT, R4, RZ, PT ;  /* 0x000000ff0400720c */ /* 0x000fe40003f45070 */
[C---:B------:R-:W-:Y:S02]  /*0190*/  ISETP.GE.AND P0, PT, R8.reuse, UR7, PT ;  /* 0x0000000708007c0c */ /* 0x040fe4000bf06270 */
[----:B------:R-:W-:Y:S02]  /*01a0*/  VIMNMX R9, PT, PT, R8, UR7, !PT ;  /* 0x0000000708097c48 */ /* 0x000fe4000ffe0100 */
[----:B------:R-:W-:-:S04]  /*01b0*/  SEL R10, RZ, 0x1, P0 ;  /* 0x00000001ff0a7807 */ /* 0x000fc80000000000 */
[----:B------:R-:W-:Y:S01]  /*01c0*/  IADD3 R9, PT, PT, R9, -R8, -R10 ;  /* 0x8000000809097210 */ /* 0x000fe20007ffe80a */
[----:B0-----:R-:W0:Y:S02]  /*01d0*/  MUFU.RCP R11, R11 ;  /* 0x0000000b000b7308 */ /* 0x001e240000001000 */
[----:B0-----:R-:W-:-:S06]  /*01e0*/  VIADD R6, R11, 0xffffffe ;  /* 0x0ffffffe0b067836 */ /* 0x001fcc0000000000 */
[----:B------:R0:W1:Y:S02]  /*01f0*/  F2I.FTZ.U32.TRUNC.NTZ R7, R6 ;  /* 0x0000000600077305 */ /* 0x000064000021f000 */
[----:B0-----:R-:W-:Y:S01]  /*0200*/  MOV R6, RZ ;  /* 0x000000ff00067202 */ /* 0x001fe20000000f00 */
[----:B-1----:R-:W-:-:S04]  /*0210*/  IMAD R13, R13, R7, RZ ;  /* 0x000000070d0d7224 */ /* 0x002fc800078e02ff */
[----:B------:R-:W-:-:S06]  /*0220*/  IMAD.HI.U32 R12, R7, R13, R6 ;  /* 0x0000000d070c7227 */ /* 0x000fcc00078e0006 */
[----:B------:R-:W-:-:S04]  /*0230*/  IMAD.HI.U32 R7, R12, R9, RZ ;  /* 0x000000090c077227 */ /* 0x000fc800078e00ff */
[----:B------:R-:W-:-:S04]  /*0240*/  IMAD.MOV R6, RZ, RZ, -R7 ;  /* 0x000000ffff067224 */ /* 0x000fc800078e0a07 */
[----:B------:R-:W-:-:S05]  /*0250*/  IMAD R9, R4, R6, R9 ;  /* 0x0000000604097224 */ /* 0x000fca00078e0209 */
[----:B------:R-:W-:-:S13]  /*0260*/  ISETP.GE.U32.AND P0, PT, R9, R4, PT ;  /* 0x000000040900720c */ /* 0x000fda0003f06070 */
[----:B------:R-:W-:Y:S02]  /*0270*/  @P0 IADD3 R9, PT, PT, -R4, R9, RZ ;  /* 0x0000000904090210 */ /* 0x000fe40007ffe1ff */
[----:B------:R-:W-:Y:S02]  /*0280*/  @P0 IADD3 R7, PT, PT, R7, 0x1, RZ ;  /* 0x0000000107070810 */ /* 0x000fe40007ffe0ff */
[----:B------:R-:W-:-:S13]  /*0290*/  ISETP.GE.U32.AND P1, PT, R9, R4, PT ;  /* 0x000000040900720c */ /* 0x000fda0003f26070 */
[----:B------:R-:W-:Y:S01]  /*02a0*/  @P1 VIADD R7, R7, 0x1 ;  /* 0x0000000107071836 */ /* 0x000fe20000000000 */
[----:B------:R-:W-:-:S04]  /*02b0*/  @!P2 LOP3.LUT R7, RZ, R4, RZ, 0x33, !PT ;  /* 0x00000004ff07a212 */ /* 0x000fc800078e33ff */
[----:B------:R-:W-:-:S04]  /*02c0*/  IADD3 R6, PT, PT, R10, R7, RZ ;  /* 0x000000070a067210 */ /* 0x000fc80007ffe0ff */
[C---:B------:R-:W-:Y:S02]  /*02d0*/  LOP3.LUT R7, R6.reuse, 0x3, RZ, 0xc0, !PT ;  /* 0x0000000306077812 */ /* 0x040fe400078ec0ff */
[----:B------:R-:W-:Y:S02]  /*02e0*/  ISETP.GE.U32.AND P1, PT, R6, 0x3, PT ;  /* 0x000000030600780c */ /* 0x000fe40003f26070 */
[----:B------:R-:W-:Y:S02]  /*02f0*/  ISETP.NE.AND P0, PT, R7, 0x3, PT ;  /* 0x000000030700780c */ /* 0x000fe40003f05270 */
[----:B------:R-:W-:-:S11]  /*0300*/  MOV R7, RZ ;  /* 0x000000ff00077202 */ /* 0x000fd60000000f00 */
[----:B------:R-:W-:Y:S05]  /*0310*/  @!P0 BRA `(.L_x_3) ;  /* 0x0000000000308947 */ /* 0x000fea0003800000 */
[----:B------:R-:W0:Y:S01]  /*0320*/  LDC.64 R10, c[0x0][0x388] ;  /* 0x0000e200ff0a7b82 */ /* 0x000e220000000a00 */
[----:B------:R-:W-:Y:S01]  /*0330*/  VIADD R6, R6, 0x1 ;  /* 0x0000000106067836 */ /* 0x000fe20000000000 */
[----:B------:R-:W-:-:S04]  /*0340*/  MOV R7, RZ ;  /* 0x000000ff00077202 */ /* 0x000fc80000000f00 */
[----:B------:R-:W-:-:S04]  /*0350*/  LOP3.LUT R6, R6, 0x3, RZ, 0xc0, !PT ;  /* 0x0000000306067812 */ /* 0x000fc800078ec0ff */
[----:B------:R-:W-:-:S07]  /*0360*/  IADD3 R6, PT, PT, -R6, RZ, RZ ;  /* 0x000000ff06067210 */ /* 0x000fce0007ffe1ff */
.L_x_4:
[----:B0-----:R-:W-:-:S06]  /*0370*/  IMAD.WIDE R8, R5, 0x4, R10 ;  /* 0x0000000405087825 */ /* 0x001fcc00078e020a */
[----:B------:R-:W2:Y:S01]  /*0380*/  LDG.E R8, desc[UR4][R8.64] ;  /* 0x0000000408087981 */ /* 0x000ea2000c1e1900 */
[----:B------:R-:W-:Y:S01]  /*0390*/  VIADD R6, R6, 0x1 ;  /* 0x0000000106067836 */ /* 0x000fe20000000000 */
[----:B------:R-:W-:-:S04]  /*03a0*/  IADD3 R5, PT, PT, R4, R5, RZ ;  /* 0x0000000504057210 */ /* 0x000fc80007ffe0ff */
[----:B------:R-:W-:Y:S01]  /*03b0*/  ISETP.NE.AND P0, PT, R6, RZ, PT ;  /* 0x000000ff0600720c */ /* 0x000fe20003f05270 */
[----:B--2---:R-:W-:-:S12]  /*03c0*/  FADD R7, R8, R7 ;  /* 0x0000000708077221 */ /* 0x004fd80000000000 */
[----:B------:R-:W-:Y:S05]  /*03d0*/  @P0 BRA `(.L_x_4) ;  /* 0xfffffffc00e40947 */ /* 0x000fea000383ffff */
.L_x_3:
[----:B------:R-:W-:Y:S05]  /*03e0*/  BSYNC.RECONVERGENT B1 ;  /* 0x0000000000017941 */ /* 0x000fea0003800200 */
.L_x_2:
[----:B------:R-:W-:Y:S05]  /*03f0*/  @!P1 BRA `(.L_x_1) ;  /* 0x0000000000409947 */ /* 0x000fea0003800000 */
.L_x_5:
[----:B------:R-:W0:Y:S02]  /*0400*/  LDC.64 R8, c[0x0][0x388] ;  /* 0x0000e200ff087b82 */ /* 0x000e240000000a00 */
[----:B0-----:R-:W-:-:S04]  /*0410*/  IMAD.WIDE R14, R5, 0x4, R8 ;  /* 0x00000004050e7825 */ /* 0x001fc800078e0208 */
[C---:B------:R-:W-:Y:S02]  /*0420*/  IMAD.WIDE R8, R4.reuse, 0x4, R14 ;  /* 0x0000000404087825 */ /* 0x040fe400078e020e */
[----:B------:R-:W2:Y:S02]  /*0430*/  LDG.E R14, desc[UR4][R14.64] ;  /* 0x000000040e0e7981 */ /* 0x000ea4000c1e1900 */
[C---:B------:R-:W-:Y:S02]  /*0440*/  IMAD.WIDE R10, R4.reuse, 0x4, R8 ;  /* 0x00000004040a7825 */ /* 0x040fe400078e0208 */
[----:B------:R-:W3:Y:S02]  /*0450*/  LDG.E R8, desc[UR4][R8.64] ;  /* 0x0000000408087981 */ /* 0x000ee4000c1e1900 */
[C---:B------:R-:W-:Y:S02]  /*0460*/  IMAD.WIDE R12, R4.reuse, 0x4, R10 ;  /* 0x00000004040c7825 */ /* 0x040fe400078e020a */
[----:B------:R-:W4:Y:S04]  /*0470*/  LDG.E R10, desc[UR4][R10.64] ;  /* 0x000000040a0a7981 */ /* 0x000f28000c1e1900 */
[----:B------:R-:W5:Y:S01]  /*0480*/  LDG.E R12, desc[UR4][R12.64] ;  /* 0x000000040c0c7981 */ /* 0x000f62000c1e1900 */
[----:B------:R-:W-:-:S04]  /*0490*/  LEA R5, R4, R5, 0x2 ;  /* 0x0000000504057211 */ /* 0x000fc800078e10ff */
[----:B------:R-:W-:Y:S01]  /*04a0*/  ISETP.GE.AND P0, PT, R5, UR7, PT ;  /* 0x0000000705007c0c */ /* 0x000fe2000bf06270 */
[----:B--2---:R-:W-:-:S04]  /*04b0*/  FADD R7, R14, R7 ;  /* 0x000000070e077221 */ /* 0x004fc80000000000 */
[----:B---3--:R-:W-:-:S04]  /*04c0*/  FADD R7, R7, R8 ;  /* 0x0000000807077221 */ /* 0x008fc80000000000 */
[----:B----4-:R-:W-:-:S04]  /*04d0*/  FADD R7, R7, R10 ;  /* 0x0000000a07077221 */ /* 0x010fc80000000000 */
[----:B-----5:R-:W-:Y:S01]  /*04e0*/  FADD R7, R7, R12 ;  /* 0x0000000c07077221 */ /* 0x020fe20000000000 */
[----:B------:R-:W-:Y:S06]  /*04f0*/  @!P0 BRA `(.L_x_5) ;  /* 0xfffffffc00c08947 */ /* 0x000fec000383ffff */
.L_x_1:
[----:B------:R-:W-:Y:S05]  /*0500*/  BSYNC.RECONVERGENT B0 ;  /* 0x0000000000007941 */ /* 0x000fea0003800200 */
.L_x_0:
[----:B------:R-:W-:Y:S01]  /*0510*/  STS [R2+0x40], R7 ;  /* 0x0000400702007388 */ /* 0x000fe20000000800 */
[----:B------:R-:W-:-:S03]  /*0520*/  ISETP.GT.U32.AND P0, PT, R0, 0x3, PT ;  /* 0x000000030000780c */ /* 0x000fc60003f04070 */
[----:B------:R-:W0:Y:S02]  /*0530*/  LDS R4, [R2+0x3c] ;  /* 0x00003c0002047984 */ /* 0x000e240000000800 */
[----:B0-----:R-:W-:-:S05]  /*0540*/  FADD R5, R4, R7 ;  /* 0x0000000704057221 */ /* 0x001fca0000000000 */
[----:B------:R-:W-:Y:S04]  /*0550*/  STS [R2+0x40], R5 ;  /* 0x0000400502007388 */ /* 0x000fe80000000800 */
        /* <DEDUP_REMOVED lines=9> */
[----:B------:R-:W0:Y:S02]  /*05f0*/  LDS R4, [R2] ;  /* 0x0000000002047984 */ /* 0x000e240000000800 */
[----:B0-----:R-:W-:-:S05]  /*0600*/  FADD R5, R7, R4 ;  /* 0x0000000407057221 */ /* 0x001fca0000000000 */
[----:B------:R0:W-:Y:S01]  /*0610*/  STS [R2+0x40], R5 ;  /* 0x0000400502007388 */ /* 0x0001e20000000800 */
[----:B------:R-:W-:Y:S06]  /*0620*/  BAR.SYNC.DEFER_BLOCKING 0x0 ;  /* 0x0000000000007b1d */ /* 0x000fec0000010000 */
[----:B------:R-:W-:Y:S05]  /*0630*/  @P0 EXIT ;  /* 0x000000000000094d */ /* 0x000fea0003800000 */
[C---:B------:R-:W-:Y:S01]  /*0640*/  IMAD R3, R0.reuse, 0xc4, R3 ;  /* 0x000000c400037824 */ /* 0x040fe200078e0203 */
[----:B------:R-:W-:-:S03]  /*0650*/  ISETP.NE.AND P0, PT, R0, 0x3, PT ;  /* 0x000000030000780c */ /* 0x000fc60003f05270 */
[----:B0-----:R-:W-:Y:S01]  /*0660*/  IMAD R5, R0, -0xc0, R3 ;  /* 0xffffff4000057824 */ /* 0x001fe200078e0203 */
[----:B------:R-:W0:Y:S04]  /*0670*/  LDS R2, [R3+0xbc] ;  /* 0x0000bc0003027984 */ /* 0x000e280000000800 */
[----:B------:R-:W-:Y:S04]  /*0680*/  STS [R5], RZ ;  /* 0x000000ff05007388 */ /* 0x000fe80000000800 */
[----:B0-----:R-:W-:Y:S04]  /*0690*/  STS [R5+0x8], R2 ;  /* 0x0000080205007388 */ /* 0x001fe80000000800 */
[----:B------:R-:W0:Y:S02]  /*06a0*/  LDS R7, [R5+0x4] ;  /* 0x0000040005077984 */ /* 0x000e240000000800 */
[----:B0-----:R-:W-:-:S05]  /*06b0*/  FADD R4, R2, R7 ;  /* 0x0000000702047221 */ /* 0x001fca0000000000 */
[----:B------:R-:W-:Y:S04]  /*06c0*/  STS [R5+0x8], R4 ;  /* 0x0000080405007388 */ /* 0x000fe80000000800 */
[----:B------:R-:W0:Y:S02]  /*06d0*/  LDS R7, [R5] ;  /* 0x0000000005077984 */ /* 0x000e240000000800 */
[----:B0-----:R-:W-:-:S05]  /*06e0*/  FADD R7, R4, R7 ;  /* 0x0000000704077221 */ /* 0x001fca0000000000 */
[----:B------:R0:W-:Y:S01]  /*06f0*/  STS [R5+0x8], R7 ;  /* 0x0000080705007388 */ /* 0x0001e20000000800 */
[----:B------:R-:W-:Y:S05]  /*0700*/  @P0 EXIT ;  /* 0x000000000000094d */ /* 0x000fea0003800000 */
[----:B------:R-:W1:Y:S02]  /*0710*/  LDC.64 R2, c[0x0][0x380] ;  /* 0x0000e000ff027b82 */ /* 0x000e640000000a00 */
[----:B-1----:R-:W-:Y:S01]  /*0720*/  REDG.E.ADD.F32.FTZ.RN.STRONG.GPU desc[UR4][R2.64], R7 ;  /* 0x00000007020079a6 */ /* 0x002fe2000c12f304 */
[----:B------:R-:W-:Y:S05]  /*0730*/  EXIT ;  /* 0x000000000000794d */ /* 0x000fea0003800000 */
.L_x_6:
[----:B------:R-:W-:-:S00]  /*0740*/  BRA `(.L_x_6) ;  /* 0xfffffffc00fc7947 */ /* 0x000fc0000383ffff */
[----:B------:R-:W-:-:S00]  /*0750*/  NOP ;  /* 0x0000000000007918 */ /* 0x000fc00000000000 */
        /* <DEDUP_REMOVED lines=10> */
.L_x_18:


//--------------------- .text.sum_do              --------------------------
	.section	.text.sum_do,"ax",@progbits
	.align	128
        .global         sum_do
        .type           sum_do,@function
        .size           sum_do,(.L_x_19 - sum_do)
        .other          sum_do,@"STO_CUDA_ENTRY STV_DEFAULT"
sum_do:
.text.sum_do:
[----:B------:R-:W-:Y:S08]  /*0000*/  LDC R1, c[0x0][0x37c] ;  /* 0x0000df00ff017b82 */ /* 0x000ff00000000800 */
[----:B------:R-:W0:Y:S01]  /*0010*/  S2UR UR5, SR_CgaCtaId ;  /* 0x00000000000579c3 */ /* 0x000e220000008800 */
[----:B------:R-:W1:Y:S01]  /*0020*/  S2R R0, SR_TID.X ;  /* 0x0000000000007919 */ /* 0x000e620000002100 */
[----:B------:R-:W2:Y:S01]  /*0030*/  LDCU UR8, c[0x0][0x360] ;  /* 0x00006c00ff0877ac */ /* 0x000ea20008000800 */
[----:B------:R-:W-:Y:S01]  /*0040*/  BSSY.RECONVERGENT B0, `(.L_x_7) ;  /* 0x000004d000007945 */ /* 0x000fe20003800200 */
[----:B------:R-:W3:Y:S01]  /*0050*/  S2R R5, SR_CTAID.X ;  /* 0x0000000000057919 */ /* 0x000ee20000002500 */
[----:B------:R-:W-:Y:S01]  /*0060*/  UMOV UR4, 0x400 ;  /* 0x0000040000047882 */ /* 0x000fe20000000000 */
[----:B------:R-:W4:Y:S02]  /*0070*/  LDCU.64 UR6, c[0x0][0x358] ;  /* 0x00006b00ff0677ac */ /* 0x000f240008000a00 */
[----:B------:R-:W5:Y:S01]  /*0080*/  LDC R4, c[0x0][0x370] ;  /* 0x0000dc00ff047b82 */ /* 0x000f620000000800 */
[----:B--2---:R-:W-:Y:S01]  /*0090*/  IMAD.U32 R3, RZ, RZ, UR8 ;  /* 0x00000008ff037e24 */ /* 0x004fe2000f8e00ff */
[----:B0-----:R-:W-:Y:S01]  /*00a0*/  ULEA UR4, UR5, UR4, 0x18 ;  /* 0x0000000405047291 */ /* 0x001fe2000f8ec0ff */
[----:B------:R-:W0:Y:S01]  /*00b0*/  LDCU UR5, c[0x0][0x390] ;  /* 0x00007200ff0577ac */ /* 0x000e220008000800 */
[----:B-----5:R-:W-:-:S04]  /*00c0*/  IMAD R4, R4, UR8, RZ ;  /* 0x0000000804047c24 */ /* 0x020fc8000f8e02ff */
[----:B-1----:R-:W-:Y:S01]  /*00d0*/  LEA R2, R0, UR4, 0x2 ;  /* 0x0000000400027c11 */ /* 0x002fe2000f8e10ff */
[----:B---3--:R-:W-:-:S04]  /*00e0*/  IMAD R5, R5, UR8, R0 ;  /* 0x0000000805057c24 */ /* 0x008fc8000f8e0200 */
[----:B------:R1:W-:Y:S01]  /*00f0*/  STS [R2], RZ ;  /* 0x000000ff02007388 */ /* 0x0003e20000000800 */
[----:B0-----:R-:W-:-:S13]  /*0100*/  ISETP.GE.AND P0, PT, R5, UR5, PT ;  /* 0x0000000505007c0c */ /* 0x001fda000bf06270 */
        /* <DEDUP_REMOVED lines=8> */
[----:B------:R-:W-:-:S02]  /*0190*/  SEL R10, RZ, 0x1, P0 ;  /* 0x00000001ff0a7807 */ /* 0x000fc40000000000 */
[----:B------:R-:W-:Y:S02]  /*01a0*/  MOV R15, RZ ;  /* 0x000000ff000f7202 */ /* 0x000fe40000000f00 */
[----:B------:R-:W-:Y:S01]  /*01b0*/  IADD3 R9, PT, PT, R9, -R8, -R10 ;  /* 0x8000000809097210 */ /* 0x000fe20007ffe80a */
[----:B0-----:R-:W0:Y:S02]  /*01c0*/  MUFU.RCP R11, R11 ;  /* 0x0000000b000b7308 */ /* 0x001e240000001000 */
[----:B0-----:R-:W-:-:S06]  /*01d0*/  VIADD R6, R11, 0xffffffe ;  /* 0x0ffffffe0b067836 */ /* 0x001fcc0000000000 */
[----:B------:R0:W1:Y:S02]  /*01e0*/  F2I.FTZ.U32.TRUNC.NTZ R7, R6 ;  /* 0x0000000600077305 */ /* 0x000064000021f000 */
[----:B0-----:R-:W-:Y:S02]  /*01f0*/  HFMA2 R6, -RZ, RZ, 0, 0 ;  /* 0x00000000ff067431 */ /* 0x001fe400000001ff */
[----:B-1----:R-:W-:-:S04]  /*0200*/  IMAD R13, R13, R7, RZ ;  /* 0x000000070d0d7224 */ /* 0x002fc800078e02ff */
[----:B------:R-:W-:-:S06]  /*0210*/  IMAD.HI.U32 R12, R7, R13, R6 ;  /* 0x0000000d070c7227 */ /* 0x000fcc00078e0006 */
[----:B------:R-:W-:-:S04]  /*0220*/  IMAD.HI.U32 R7, R12, R9, RZ ;  /* 0x000000090c077227 */ /* 0x000fc800078e00ff */
[----:B------:R-:W-:-:S04]  /*0230*/  IMAD.MOV R6, RZ, RZ, -R7 ;  /* 0x000000ffff067224 */ /* 0x000fc800078e0a07 */
[----:B------:R-:W-:-:S05]  /*0240*/  IMAD R9, R4, R6, R9 ;  /* 0x0000000604097224 */ /* 0x000fca00078e0209 */
[----:B------:R-:W-:-:S13]  /*0250*/  ISETP.GE.U32.AND P0, PT, R9, R4, PT ;  /* 0x000000040900720c */ /* 0x000fda0003f06070 */
[----:B------:R-:W-:Y:S01]  /*0260*/  @P0 IADD3 R9, PT, PT, -R4, R9, RZ ;  /* 0x0000000904090210 */ /* 0x000fe20007ffe1ff */
[----:B------:R-:W-:-:S03]  /*0270*/  @P0 VIADD R7, R7, 0x1 ;  /* 0x0000000107070836 */ /* 0x000fc60000000000 */
[----:B------:R-:W-:-:S13]  /*0280*/  ISETP.GE.U32.AND P1, PT, R9, R4, PT ;  /* 0x000000040900720c */ /* 0x000fda0003f26070 */
[----:B------:R-:W-:Y:S02]  /*0290*/  @P1 IADD3 R7, PT, PT, R7, 0x1, RZ ;  /* 0x0000000107071810 */ /* 0x000fe40007ffe0ff */
[----:B------:R-:W-:-:S05]  /*02a0*/  @!P2 LOP3.LUT R7, RZ, R4, RZ, 0x33, !PT ;  /* 0x00000004ff07a212 */ /* 0x000fca00078e33ff */
[----:B------:R-:W-:-:S05]  /*02b0*/  IMAD.IADD R6, R10, 0x1, R7 ;  /* 0x000000010a067824 */ /* 0x000fca00078e0207 */
[C---:B------:R-:W-:Y:S02]  /*02c0*/  LOP3.LUT R7, R6.reuse, 0x3, RZ, 0xc0, !PT ;  /* 0x0000000306077812 */ /* 0x040fe400078ec0ff */
[----:B------:R-:W-:Y:S02]  /*02d0*/  ISETP.GE.U32.AND P1, PT, R6, 0x3, PT ;  /* 0x000000030600780c */ /* 0x000fe40003f26070 */
[----:B------:R-:W-:-:S13]  /*02e0*/  ISETP.NE.AND P0, PT, R7, 0x3, PT ;  /* 0x000000030700780c */ /* 0x000fda0003f05270 */
[----:B------:R-:W-:Y:S05]  /*02f0*/  @!P0 BRA `(.L_x_10) ;  /* 0x0000000000308947 */ /* 0x000fea0003800000 */
[----:B------:R-:W0:Y:S01]  /*0300*/  LDC.64 R8, c[0x0][0x388] ;  /* 0x0000e200ff087b82 */ /* 0x000e220000000a00 */
[----:B------:R-:W-:Y:S01]  /*0310*/  VIADD R6, R6, 0x1 ;  /* 0x0000000106067836 */ /* 0x000fe20000000000 */
[----:B------:R-:W-:-:S04]  /*0320*/  MOV R15, RZ ;  /* 0x000000ff000f7202 */ /* 0x000fc80000000f00 */
[----:B------:R-:W-:-:S05]  /*0330*/  LOP3.LUT R6, R6, 0x3, RZ, 0xc0, !PT ;  /* 0x0000000306067812 */ /* 0x000fca00078ec0ff */
[----:B------:R-:W-:-:S07]  /*0340*/  IMAD.MOV R10, RZ, RZ, -R6 ;  /* 0x000000ffff0a7224 */ /* 0x000fce00078e0a06 */
.L_x_11:
[----:B0-----:R-:W-:-:S06]  /*0350*/  IMAD.WIDE R6, R5, 0x4, R8 ;  /* 0x0000000405067825 */ /* 0x001fcc00078e0208 */
[----:B------:R-:W2:Y:S01]  /*0360*/  LDG.E R6, desc[UR6][R6.64] ;  /* 0x0000000606067981 */ /* 0x000ea2000c1e1900 */
[----:B------:R-:W-:Y:S01]  /*0370*/  IADD3 R10, PT, PT, R10, 0x1, RZ ;  /* 0x000000010a0a7810 */ /* 0x000fe20007ffe0ff */
[----:B------:R-:W-:-:S03]  /*0380*/  IMAD.IADD R5, R4, 0x1, R5 ;  /* 0x0000000104057824 */ /* 0x000fc600078e0205 */
[----:B------:R-:W-:Y:S01]  /*0390*/  ISETP.NE.AND P0, PT, R10, RZ, PT ;  /* 0x000000ff0a00720c */ /* 0x000fe20003f05270 */
[----:B--2---:R-:W-:-:S12]  /*03a0*/  FADD R15, R6, R15 ;  /* 0x0000000f060f7221 */ /* 0x004fd80000000000 */
[----:B------:R-:W-:Y:S05]  /*03b0*/  @P0 BRA `(.L_x_11) ;  /* 0xfffffffc00e40947 */ /* 0x000fea000383ffff */
.L_x_10:
[----:B------:R-:W-:Y:S05]  /*03c0*/  BSYNC.RECONVERGENT B1 ;  /* 0x0000000000017941 */ /* 0x000fea0003800200 */
.L_x_9:
[----:B------:R-:W-:Y:S04]  /*03d0*/  BSSY.RECONVERGENT B1, `(.L_x_12) ;  /* 0x0000012000017945 */ /* 0x000fe80003800200 */
[----:B------:R-:W-:Y:S05]  /*03e0*/  @!P1 BRA `(.L_x_13) ;  /* 0x0000000000409947 */ /* 0x000fea0003800000 */
.L_x_14:
        /* <DEDUP_REMOVED lines=16> */
.L_x_13:
[----:B------:R-:W-:Y:S05]  /*04f0*/  BSYNC.RECONVERGENT B1 ;  /* 0x0000000000017941 */ /* 0x000fea0003800200 */
.L_x_12:
[----:B------:R0:W-:Y:S02]  /*0500*/  STS [R2], R15 ;  /* 0x0000000f02007388 */ /* 0x0001e40000000800 */
.L_x_8:
[----:B------:R-:W-:Y:S05]  /*0510*/  BSYNC.RECONVERGENT B0 ;  /* 0x0000000000007941 */ /* 0x000fea0003800200 */
.L_x_7:
[----:B------:R-:W-:Y:S02]  /*0520*/  ISETP.GE.U32.AND P1, PT, R3, 0x2, PT ;  /* 0x000000020300780c */ /* 0x000fe40003f26070 */
[----:B------:R-:W-:-:S11]  /*0530*/  ISETP.NE.AND P0, PT, R0, RZ, PT ;  /* 0x000000ff0000720c */ /* 0x000fd60003f05270 */
[----:B------:R-:W-:Y:S05]  /*0540*/  @!P1 BRA `(.L_x_15) ;  /* 0x00000000002c9947 */ /* 0x000fea0003800000 */
.L_x_16:
[----:B------:R-:W-:Y:S01]  /*0550*/  BAR.SYNC.DEFER_BLOCKING 0x0 ;  /* 0x0000000000007b1d */ /* 0x000fe20000010000 */
[----:B------:R-:W-:-:S04]  /*0560*/  SHF.R.U32.HI R7, RZ, 0x1, R3 ;  /* 0x00000001ff077819 */ /* 0x000fc80000011603 */
[----:B------:R-:W-:-:S13]  /*0570*/  ISETP.GE.U32.AND P1, PT, R0, R7, PT ;  /* 0x000000070000720c */ /* 0x000fda0003f26070 */
[----:B------:R-:W-:Y:S01]  /*0580*/  @!P1 IMAD R4, R7, 0x4, R2 ;  /* 0x0000000407049824 */ /* 0x000fe200078e0202 */
[----:B------:R-:W-:Y:S05]  /*0590*/  @!P1 LDS R5, [R2] ;  /* 0x0000000002059984 */ /* 0x000fea0000000800 */
[----:B------:R-:W1:Y:S02]  /*05a0*/  @!P1 LDS R4, [R4] ;  /* 0x0000000004049984 */ /* 0x000e640000000800 */
[----:B-1----:R-:W-:-:S05]  /*05b0*/  @!P1 FADD R5, R4, R5 ;  /* 0x0000000504059221 */ /* 0x002fca0000000000 */
[----:B------:R1:W-:Y:S01]  /*05c0*/  @!P1 STS [R2], R5 ;  /* 0x0000000502009388 */ /* 0x0003e20000000800 */
[----:B------:R-:W-:Y:S02]  /*05d0*/  ISETP.GT.U32.AND P1, PT, R3, 0x3, PT ;  /* 0x000000030300780c */ /* 0x000fe40003f24070 */
[----:B------:R-:W-:-:S11]  /*05e0*/  MOV R3, R7 ;  /* 0x0000000700037202 */ /* 0x000fd60000000f00 */
[----:B-1----:R-:W-:Y:S05]  /*05f0*/  @P1 BRA `(.L_x_16) ;  /* 0xfffffffc00d41947 */ /* 0x002fea000383ffff */
.L_x_15:
[----:B------:R-:W-:Y:S05]  /*0600*/  @P0 EXIT ;  /* 0x000000000000094d */ /* 0x000fea0003800000 */
[----:B------:R-:W1:Y:S01]  /*0610*/  S2UR UR5, SR_CgaCtaId ;  /* 0x00000000000579c3 */ /* 0x000e620000008800 */
[----:B------:R-:W-:-:S07]  /*0620*/  UMOV UR4, 0x400 ;  /* 0x0000040000047882 */ /* 0x000fce0000000000 */
[----:B0-----:R-:W0:Y:S01]  /*0630*/  LDC.64 R2, c[0x0][0x380] ;  /* 0x0000e000ff027b82 */ /* 0x001e220000000a00 */
[----:B-1----:R-:W-:-:S09]  /*0640*/  ULEA UR4, UR5, UR4, 0x18 ;  /* 0x0000000405047291 */ /* 0x002fd2000f8ec0ff */
[----:B------:R-:W0:Y:S04]  /*0650*/  LDS R5, [UR4] ;  /* 0x00000004ff057984 */ /* 0x000e280008000800 */
[----:B0-----:R-:W-:Y:S01]  /*0660*/  REDG.E.ADD.F32.FTZ.RN.STRONG.GPU desc[UR6][R2.64], R5 ;  /* 0x00000005020079a6 */ /* 0x001fe2000c12f306 */
[----:B------:R-:W-:Y:S05]  /*0670*/  EXIT ;  /* 0x000000000000794d */ /* 0x000fea0003800000 */
.L_x_17:
        /* <DEDUP_REMOVED lines=16> */
.L_x_19:


//--------------------- .nv.shared.sum2_do        --------------------------
	.section	.nv.shared.sum2_do,"aw",@nobits
	.sectionflags	@""
	.align	16
.nv.shared.sum2_do:
	.zero		1808


//--------------------- .nv.shared.reserved.0     --------------------------
	.section	.nv.shared.reserved.0,"aw",@nobits
	.weak		__nv_reservedSMEM_offset_0_alias
	.size		__nv_reservedSMEM_offset_0_alias, 0, 64
	.other		__nv_reservedSMEM_offset_0_alias,@"STO_CUDA_RESERVED_SHARED STV_DEFAULT"
__nv_reservedSMEM_offset_0_alias:
	.zero		0
	.zero		64


//--------------------- .nv.shared.sum_do         --------------------------
	.section	.nv.shared.sum_do,"aw",@nobits
	.sectionflags	@""
	.align	16
	.zero		1024


//--------------------- .nv.constant0.sum2_do     --------------------------
	.section	.nv.constant0.sum2_do,"a",@progbits
	.sectionflags	@""
	.align	4
.nv.constant0.sum2_do:
	.zero		916


//--------------------- .nv.constant0.sum_do      --------------------------
	.section	.nv.constant0.sum_do,"a",@progbits
	.sectionflags	@""
	.align	4
.nv.constant0.sum_do:
	.zero		916


//--------------------- SYMBOLS --------------------------

	.type		.nv.reservedSmem.offset0,@object
	.size		.nv.reservedSmem.offset0,0x4
	.type		.nv.reservedSmem.cap,@object
	.size		.nv.reservedSmem.cap,0x4
